//
// Generated by NVIDIA NVVM Compiler
//
// Compiler Build ID: CL-36424714
// Cuda compilation tools, release 13.0, V13.0.88
// Based on NVVM 20.0.0
//

.version 9.0
.target sm_100
.address_size 64

	// .globl	_Z10kernelGoodPKfS0_Pfi

.visible .entry _Z10kernelGoodPKfS0_Pfi(
	.param .u64 .ptr .align 1 _Z10kernelGoodPKfS0_Pfi_param_0,
	.param .u64 .ptr .align 1 _Z10kernelGoodPKfS0_Pfi_param_1,
	.param .u64 .ptr .align 1 _Z10kernelGoodPKfS0_Pfi_param_2,
	.param .u32 _Z10kernelGoodPKfS0_Pfi_param_3
)
{
	.reg .pred 	%p<2>;
	.reg .b32 	%r<6>;
	.reg .b32 	%f<4>;
	.reg .b64 	%rd<11>;

	ld.param.u64 	%rd1, [_Z10kernelGoodPKfS0_Pfi_param_0];
	ld.param.u64 	%rd2, [_Z10kernelGoodPKfS0_Pfi_param_1];
	ld.param.u64 	%rd3, [_Z10kernelGoodPKfS0_Pfi_param_2];
	ld.param.u32 	%r2, [_Z10kernelGoodPKfS0_Pfi_param_3];
	mov.u32 	%r3, %ctaid.x;
	mov.u32 	%r4, %ntid.x;
	mov.u32 	%r5, %tid.x;
	mad.lo.s32 	%r1, %r3, %r4, %r5;
	setp.ge.s32 	%p1, %r1, %r2;
	@%p1 bra 	$L__BB0_2;
	cvta.to.global.u64 	%rd4, %rd1;
	cvta.to.global.u64 	%rd5, %rd2;
	cvta.to.global.u64 	%rd6, %rd3;
	mul.wide.s32 	%rd7, %r1, 4;
	add.s64 	%rd8, %rd4, %rd7;
	ld.global.f32 	%f1, [%rd8];
	add.s64 	%rd9, %rd5, %rd7;
	ld.global.f32 	%f2, [%rd9];
	add.f32 	%f3, %f1, %f2;
	add.s64 	%rd10, %rd6, %rd7;
	st.global.f32 	[%rd10], %f3;
$L__BB0_2:
	ret;

}
	// .globl	_Z9kernelBadPfi
.visible .entry _Z9kernelBadPfi(
	.param .u64 .ptr .align 1 _Z9kernelBadPfi_param_0,
	.param .u32 _Z9kernelBadPfi_param_1
)
{
	.reg .pred 	%p<2>;
	.reg .b32 	%r<6>;
	.reg .b32 	%f<3>;
	.reg .b64 	%rd<5>;

	ld.param.u64 	%rd1, [_Z9kernelBadPfi_param_0];
	ld.param.u32 	%r2, [_Z9kernelBadPfi_param_1];
	mov.u32 	%r3, %ctaid.x;
	mov.u32 	%r4, %ntid.x;
	mov.u32 	%r5, %tid.x;
	mad.lo.s32 	%r1, %r3, %r4, %r5;
	setp.ge.s32 	%p1, %r1, %r2;
	@%p1 bra 	$L__BB1_2;
	cvta.to.global.u64 	%rd2, %rd1;
	mul.wide.s32 	%rd3, %r1, 4;
	add.s64 	%rd4, %rd2, %rd3;
	ld.global.f32 	%f1, [%rd4];
	add.f32 	%f2, %f1, 0f3F800000;
	st.global.f32 	[%rd4], %f2;
$L__BB1_2:
	ret;

}


// ===== COMPILED SASS (sm_100) =====

	.target	sm_100

	.elftype	@"ET_EXEC"


//--------------------- .note.nv.tkinfo           --------------------------
	.section	.note.nv.tkinfo,"",@"SHT_NOTE"
	.sectionflags	@"SHF_NOTE_NV_TKINFO"
	.tkinfo
        /*0018*/ 	.word	0x00000002
        /*0030*/ 	.string	""
        /*0030*/ 	.string	"ptxas"
        /*0030*/ 	.string	"Cuda compilation tools, release 13.0, V13.0.88"
        /*0030*/ 	.string	"Build cuda_13.0.r13.0/compiler.36424714_0"
        /*0030*/ 	.string	"-arch sm_100 -m 64 "



//--------------------- .note.nv.cuinfo           --------------------------
	.section	.note.nv.cuinfo,"",@"SHT_NOTE"
	.sectionflags	@"SHF_NOTE_NV_CUINFO"
        /*0018*/ 	.short	0x0002
        /*001a*/ 	.short	0x0064
        /*001c*/ 	.short	0x0082
	.zero		2


//--------------------- .nv.info                  --------------------------
	.section	.nv.info,"",@"SHT_CUDA_INFO"
	.align	4


	//----- nvinfo : EIATTR_REGCOUNT
	.align		4
        /*0000*/ 	.byte	0x04, 0x2f
        /*0002*/ 	.short	(.L_1 - .L_0)
	.align		4
.L_0:
        /*0004*/ 	.word	index@(_Z10kernelGoodPKfS0_Pfi)
        /*0008*/ 	.word	0x0000000c


	//----- nvinfo : EIATTR_FRAME_SIZE
	.align		4
.L_1:
        /*000c*/ 	.byte	0x04, 0x11
        /*000e*/ 	.short	(.L_3 - .L_2)
	.align		4
.L_2:
        /*0010*/ 	.word	index@(_Z10kernelGoodPKfS0_Pfi)
        /*0014*/ 	.word	0x00000000


	//----- nvinfo : EIATTR_REGCOUNT
	.align		4
.L_3:
        /*0018*/ 	.byte	0x04, 0x2f
        /*001a*/ 	.short	(.L_5 - .L_4)
	.align		4
.L_4:
        /*001c*/ 	.word	index@(_Z9kernelBadPfi)
        /*0020*/ 	.word	0x00000008


	//----- nvinfo : EIATTR_FRAME_SIZE
	.align		4
.L_5:
        /*0024*/ 	.byte	0x04, 0x11
        /*0026*/ 	.short	(.L_7 - .L_6)
	.align		4
.L_6:
        /*0028*/ 	.word	index@(_Z9kernelBadPfi)
        /*002c*/ 	.word	0x00000000


	//----- nvinfo : EIATTR_MIN_STACK_SIZE
	.align		4
.L_7:
        /*0030*/ 	.byte	0x04, 0x12
        /*0032*/ 	.short	(.L_9 - .L_8)
	.align		4
.L_8:
        /*0034*/ 	.word	index@(_Z9kernelBadPfi)
        /*0038*/ 	.word	0x00000000


	//----- nvinfo : EIATTR_MIN_STACK_SIZE
	.align		4
.L_9:
        /*003c*/ 	.byte	0x04, 0x12
        /*003e*/ 	.short	(.L_11 - .L_10)
	.align		4
.L_10:
        /*0040*/ 	.word	index@(_Z10kernelGoodPKfS0_Pfi)
        /*0044*/ 	.word	0x00000000
.L_11:


//--------------------- .nv.compat                --------------------------
	.section	.nv.compat,"",@"SHT_CUDA_COMPAT_INFO"
	.align	4
        /*0000*/ 	.byte	0x02, 0x09, 0x00, 0x00, 0x02, 0x02, 0x01, 0x00, 0x02, 0x05, 0x05, 0x00, 0x03, 0x07, 0x01, 0x01
        /*0010*/ 	.byte	0x02, 0x03, 0x00, 0x00, 0x02, 0x06, 0x01, 0x00, 0x04, 0x0b, 0x08, 0x00, 0x09, 0x00, 0x00, 0x00
        /*0020*/ 	.byte	0x00, 0x00, 0x00, 0x00


//--------------------- .nv.info._Z9kernelBadPfi  --------------------------
	.section	.nv.info._Z9kernelBadPfi,"",@"SHT_CUDA_INFO"
	.sectionflags	@""
	.align	4


	//----- nvinfo : EIATTR_CUDA_API_VERSION
	.align		4
        /*0000*/ 	.byte	0x04, 0x37
        /*0002*/ 	.short	(.L_13 - .L_12)
.L_12:
        /*0004*/ 	.word	0x00000082


	//----- nvinfo : EIATTR_KPARAM_INFO
	.align		4
.L_13:
        /*0008*/ 	.byte	0x04, 0x17
        /*000a*/ 	.short	(.L_15 - .L_14)
.L_14:
        /*000c*/ 	.word	0x00000000
        /*0010*/ 	.short	0x0001
        /*0012*/ 	.short	0x0008
        /*0014*/ 	.byte	0x00, 0xf0, 0x11, 0x00


	//----- nvinfo : EIATTR_KPARAM_INFO
	.align		4
.L_15:
        /*0018*/ 	.byte	0x04, 0x17
        /*001a*/ 	.short	(.L_17 - .L_16)
.L_16:
        /*001c*/ 	.word	0x00000000
        /*0020*/ 	.short	0x0000
        /*0022*/ 	.short	0x0000
        /*0024*/ 	.byte	0x00, 0xf5, 0x21, 0x00


	//----- nvinfo : EIATTR_SPARSE_MMA_MASK
	.align		4
.L_17:
        /*0028*/ 	.byte	0x03, 0x50
        /*002a*/ 	.short	0x0000


	//----- nvinfo : EIATTR_MAXREG_COUNT
	.align		4
        /*002c*/ 	.byte	0x03, 0x1b
        /*002e*/ 	.short	0x00ff


	//----- nvinfo : EIATTR_MERCURY_ISA_VERSION
	.align		4
        /*0030*/ 	.byte	0x03, 0x5f
        /*0032*/ 	.short	0x0101


	//----- nvinfo : EIATTR_VRC_CTA_INIT_COUNT
	.align		4
        /*0034*/ 	.byte	0x02, 0x4a
	.zero		1
	.zero		1


	//----- nvinfo : EIATTR_EXIT_INSTR_OFFSETS
	.align		4
        /*0038*/ 	.byte	0x04, 0x1c
        /*003a*/ 	.short	(.L_19 - .L_18)


	//   ....[0]....
.L_18:
        /*003c*/ 	.word	0x00000070


	//   ....[1]....
        /*0040*/ 	.word	0x000000e0


	//----- nvinfo : EIATTR_CBANK_PARAM_SIZE
	.align		4
.L_19:
        /*0044*/ 	.byte	0x03, 0x19
        /*0046*/ 	.short	0x000c


	//----- nvinfo : EIATTR_PARAM_CBANK
	.align		4
        /*0048*/ 	.byte	0x04, 0x0a
        /*004a*/ 	.short	(.L_21 - .L_20)
	.align		4
.L_20:
        /*004c*/ 	.word	index@(.nv.constant0._Z9kernelBadPfi)
        /*0050*/ 	.short	0x0380
        /*0052*/ 	.short	0x000c


	//----- nvinfo : EIATTR_SW_WAR
	.align		4
.L_21:
        /*0054*/ 	.byte	0x04, 0x36
        /*0056*/ 	.short	(.L_23 - .L_22)
.L_22:
        /*0058*/ 	.word	0x00000008
.L_23:


//--------------------- .nv.info._Z10kernelGoodPKfS0_Pfi --------------------------
	.section	.nv.info._Z10kernelGoodPKfS0_Pfi,"",@"SHT_CUDA_INFO"
	.sectionflags	@""
	.align	4


	//----- nvinfo : EIATTR_CUDA_API_VERSION
	.align		4
        /*0000*/ 	.byte	0x04, 0x37
        /*0002*/ 	.short	(.L_25 - .L_24)
.L_24:
        /*0004*/ 	.word	0x00000082


	//----- nvinfo : EIATTR_KPARAM_INFO
	.align		4
.L_25:
        /*0008*/ 	.byte	0x04, 0x17
        /*000a*/ 	.short	(.L_27 - .L_26)
.L_26:
        /*000c*/ 	.word	0x00000000
        /*0010*/ 	.short	0x0003
        /*0012*/ 	.short	0x0018
        /*0014*/ 	.byte	0x00, 0xf0, 0x11, 0x00


	//----- nvinfo : EIATTR_KPARAM_INFO
	.align		4
.L_27:
        /*0018*/ 	.byte	0x04, 0x17
        /*001a*/ 	.short	(.L_29 - .L_28)
.L_28:
        /*001c*/ 	.word	0x00000000
        /*0020*/ 	.short	0x0002
        /*0022*/ 	.short	0x0010
        /*0024*/ 	.byte	0x00, 0xf5, 0x21, 0x00


	//----- nvinfo : EIATTR_KPARAM_INFO
	.align		4
.L_29:
        /*0028*/ 	.byte	0x04, 0x17
        /*002a*/ 	.short	(.L_31 - .L_30)
.L_30:
        /*002c*/ 	.word	0x00000000
        /*0030*/ 	.short	0x0001
        /*0032*/ 	.short	0x0008
        /*0034*/ 	.byte	0x00, 0xf5, 0x21, 0x00


	//----- nvinfo : EIATTR_KPARAM_INFO
	.align		4
.L_31:
        /*0038*/ 	.byte	0x04, 0x17
        /*003a*/ 	.short	(.L_33 - .L_32)
.L_32:
        /*003c*/ 	.word	0x00000000
        /*0040*/ 	.short	0x0000
        /*0042*/ 	.short	0x0000
        /*0044*/ 	.byte	0x00, 0xf5, 0x21, 0x00


	//----- nvinfo : EIATTR_SPARSE_MMA_MASK
	.align		4
.L_33:
        /*0048*/ 	.byte	0x03, 0x50
        /*004a*/ 	.short	0x0000


	//----- nvinfo : EIATTR_MAXREG_COUNT
	.align		4
        /*004c*/ 	.byte	0x03, 0x1b
        /*004e*/ 	.short	0x00ff


	//----- nvinfo : EIATTR_MERCURY_ISA_VERSION
	.align		4
        /*0050*/ 	.byte	0x03, 0x5f
        /*0052*/ 	.short	0x0101


	//----- nvinfo : EIATTR_VRC_CTA_INIT_COUNT
	.align		4
        /*0054*/ 	.byte	0x02, 0x4a
	.zero		1
	.zero		1


	//----- nvinfo : EIATTR_EXIT_INSTR_OFFSETS
	.align		4
        /*0058*/ 	.byte	0x04, 0x1c
        /*005a*/ 	.short	(.L_35 - .L_34)


	//   ....[0]....
.L_34:
        /*005c*/ 	.word	0x00000070


	//   ....[1]....
        /*0060*/ 	.word	0x00000130


	//----- nvinfo : EIATTR_CBANK_PARAM_SIZE
	.align		4
.L_35:
        /*0064*/ 	.byte	0x03, 0x19
        /*0066*/ 	.short	0x001c


	//----- nvinfo : EIATTR_PARAM_CBANK
	.align		4
        /*0068*/ 	.byte	0x04, 0x0a
        /*006a*/ 	.short	(.L_37 - .L_36)
	.align		4
.L_36:
        /*006c*/ 	.word	index@(.nv.constant0._Z10kernelGoodPKfS0_Pfi)
        /*0070*/ 	.short	0x0380
        /*0072*/ 	.short	0x001c


	//----- nvinfo : EIATTR_SW_WAR
	.align		4
.L_37:
        /*0074*/ 	.byte	0x04, 0x36
        /*0076*/ 	.short	(.L_39 - .L_38)
.L_38:
        /*0078*/ 	.word	0x00000008
.L_39:


//--------------------- .nv.callgraph             --------------------------
	.section	.nv.callgraph,"",@"SHT_CUDA_CALLGRAPH"
	.align	4
	.sectionentsize	8
	.align		4
        /*0000*/ 	.word	0x00000000
	.align		4
        /*0004*/ 	.word	0xffffffff
	.align		4
        /*0008*/ 	.word	0x00000000
	.align		4
        /*000c*/ 	.word	0xfffffffe
	.align		4
        /*0010*/ 	.word	0x00000000
	.align		4
        /*0014*/ 	.word	0xfffffffd
	.align		4
        /*0018*/ 	.word	0x00000000
	.align		4
        /*001c*/ 	.word	0xfffffffc


//--------------------- .text._Z9kernelBadPfi     --------------------------
	.section	.text._Z9kernelBadPfi,"ax",@progbits
	.align	128
        .global         _Z9kernelBadPfi
        .type           _Z9kernelBadPfi,@function
        .size           _Z9kernelBadPfi,(.L_x_2 - _Z9kernelBadPfi)
        .other          _Z9kernelBadPfi,@"STO_CUDA_ENTRY STV_DEFAULT"
_Z9kernelBadPfi:
.text._Z9kernelBadPfi:
[----:B------:R-:W-:Y:S01]  /*0000*/  LDC R1, c[0x0][0x37c] ;  /* 0x0000df00ff017b82 */ /* 0x000fe20000000800 */
[----:B------:R-:W0:Y:S07]  /*0010*/  S2R R0, SR_TID.X ;  /* 0x0000000000007919 */ /* 0x000e2e0000002100 */
[----:B------:R-:W0:Y:S01]  /*0020*/  S2UR UR4, SR_CTAID.X ;  /* 0x00000000000479c3 */ /* 0x000e220000002500 */
[----:B------:R-:W1:Y:S07]  /*0030*/  LDCU UR5, c[0x0][0x388] ;  /* 0x00007100ff0577ac */ /* 0x000e6e0008000800 */
[----:B------:R-:W0:Y:S02]  /*0040*/  LDC R5, c[0x0][0x360] ;  /* 0x0000d800ff057b82 */ /* 0x000e240000000800 */
[----:B0-----:R-:W-:-:S05]  /*0050*/  IMAD R5, R5, UR4, R0 ;  /* 0x0000000405057c24 */ /* 0x001fca000f8e0200 */
[----:B-1----:R-:W-:-:S13]  /*0060*/  ISETP.GE.AND P0, PT, R5, UR5, PT ;  /* 0x0000000505007c0c */ /* 0x002fda000bf06270 */
[----:B------:R-:W-:Y:S05]  /*0070*/  @P0 EXIT ;  /* 0x000000000000094d */ /* 0x000fea0003800000 */
[----:B------:R-:W0:Y:S01]  /*0080*/  LDC.64 R2, c[0x0][0x380] ;  /* 0x0000e000ff027b82 */ /* 0x000e220000000a00 */
[----:B------:R-:W1:Y:S01]  /*0090*/  LDCU.64 UR4, c[0x0][0x358] ;  /* 0x00006b00ff0477ac */ /* 0x000e620008000a00 */
[----:B0-----:R-:W-:-:S05]  /*00a0*/  IMAD.WIDE R2, R5, 0x4, R2 ;  /* 0x0000000405027825 */ /* 0x001fca00078e0202 */
[----:B-1----:R-:W2:Y:S02]  /*00b0*/  LDG.E R0, desc[UR4][R2.64] ;  /* 0x0000000402007981 */ /* 0x002ea4000c1e1900 */
[----:B--2---:R-:W-:-:S05]  /*00c0*/  FADD R5, R0, 1 ;  /* 0x3f80000000057421 */ /* 0x004fca0000000000 */
[----:B------:R-:W-:Y:S01]  /*00d0*/  STG.E desc[UR4][R2.64], R5 ;  /* 0x0000000502007986 */ /* 0x000fe2000c101904 */
[----:B------:R-:W-:Y:S05]  /*00e0*/  EXIT ;  /* 0x000000000000794d */ /* 0x000fea0003800000 */
.L_x_0:
[----:B------:R-:W-:-:S00]  /*00f0*/  BRA `(.L_x_0) ;  /* 0xfffffffc00fc7947 */ /* 0x000fc0000383ffff */
[----:B------:R-:W-:-:S00]  /*0100*/  NOP ;  /* 0x0000000000007918 */ /* 0x000fc00000000000 */
[----:B------:R-:W-:-:S00]  /*0110*/  NOP ;  /* 0x0000000000007918 */ /* 0x000fc00000000000 */
[----:B------:R-:W-:-:S00]  /*0120*/  NOP ;  /* 0x0000000000007918 */ /* 0x000fc00000000000 */
[----:B------:R-:W-:-:S00]  /*0130*/  NOP ;  /* 0x0000000000007918 */ /* 0x000fc00000000000 */
[----:B------:R-:W-:-:S00]  /*0140*/  NOP ;  /* 0x0000000000007918 */ /* 0x000fc00000000000 */
[----:B------:R-:W-:-:S00]  /*0150*/  NOP ;  /* 0x0000000000007918 */ /* 0x000fc00000000000 */
[----:B------:R-:W-:-:S00]  /*0160*/  NOP ;  /* 0x0000000000007918 */ /* 0x000fc00000000000 */
[----:B------:R-:W-:-:S00]  /*0170*/  NOP ;  /* 0x0000000000007918 */ /* 0x000fc00000000000 */
.L_x_2:


//--------------------- .text._Z10kernelGoodPKfS0_Pfi --------------------------
	.section	.text._Z10kernelGoodPKfS0_Pfi,"ax",@progbits
	.align	128
        .global         _Z10kernelGoodPKfS0_Pfi
        .type           _Z10kernelGoodPKfS0_Pfi,@function
        .size           _Z10kernelGoodPKfS0_Pfi,(.L_x_3 - _Z10kernelGoodPKfS0_Pfi)
        .other          _Z10kernelGoodPKfS0_Pfi,@"STO_CUDA_ENTRY STV_DEFAULT"
_Z10kernelGoodPKfS0_Pfi:
.text._Z10kernelGoodPKfS0_Pfi:
        /* <DEDUP_REMOVED lines=9> */
[----:B------:R-:W1:Y:S07]  /*0090*/  LDCU.64 UR4, c[0x0][0x358] ;  /* 0x00006b00ff0477ac */ /* 0x000e6e0008000a00 */
[----:B------:R-:W2:Y:S08]  /*00a0*/  LDC.64 R4, c[0x0][0x388] ;  /* 0x0000e200ff047b82 */ /* 0x000eb00000000a00 */
[----:B------:R-:W3:Y:S01]  /*00b0*/  LDC.64 R6, c[0x0][0x390] ;  /* 0x0000e400ff067b82 */ /* 0x000ee20000000a00 */
[----:B0-----:R-:W-:-:S06]  /*00c0*/  IMAD.WIDE R2, R9, 0x4, R2 ;  /* 0x0000000409027825 */ /* 0x001fcc00078e0202 */
[----:B-1----:R-:W4:Y:S01]  /*00d0*/  LDG.E R2, desc[UR4][R2.64] ;  /* 0x0000000402027981 */ /* 0x002f22000c1e1900 */
[----:B--2---:R-:W-:-:S06]  /*00e0*/  IMAD.WIDE R4, R9, 0x4, R4 ;  /* 0x0000000409047825 */ /* 0x004fcc00078e0204 */
[----:B------:R-:W4:Y:S01]  /*00f0*/  LDG.E R5, desc[UR4][R4.64] ;  /* 0x0000000404057981 */ /* 0x000f22000c1e1900 */
[----:B---3--:R-:W-:-:S04]  /*0100*/  IMAD.WIDE R6, R9, 0x4, R6 ;  /* 0x0000000409067825 */ /* 0x008fc800078e0206 */
[----:B----4-:R-:W-:-:S05]  /*0110*/  FADD R9, R2, R5 ;  /* 0x0000000502097221 */ /* 0x010fca0000000000 */
[----:B------:R-:W-:Y:S01]  /*0120*/  STG.E desc[UR4][R6.64], R9 ;  /* 0x0000000906007986 */ /* 0x000fe2000c101904 */
[----:B------:R-:W-:Y:S05]  /*0130*/  EXIT ;  /* 0x000000000000794d */ /* 0x000fea0003800000 */
.L_x_1:
        /* <DEDUP_REMOVED lines=12> */
.L_x_3:


//--------------------- .nv.shared.reserved.0     --------------------------
	.section	.nv.shared.reserved.0,"aw",@nobits
	.weak		__nv_reservedSMEM_offset_0_alias
	.size		__nv_reservedSMEM_offset_0_alias, 0, 64
	.other		__nv_reservedSMEM_offset_0_alias,@"STO_CUDA_RESERVED_SHARED STV_DEFAULT"
__nv_reservedSMEM_offset_0_alias:
	.zero		0
	.zero		64


//--------------------- .nv.constant0._Z9kernelBadPfi --------------------------
	.section	.nv.constant0._Z9kernelBadPfi,"a",@progbits
	.sectionflags	@""
	.align	4
.nv.constant0._Z9kernelBadPfi:
	.zero		908


//--------------------- .nv.constant0._Z10kernelGoodPKfS0_Pfi --------------------------
	.section	.nv.constant0._Z10kernelGoodPKfS0_Pfi,"a",@progbits
	.sectionflags	@""
	.align	4
.nv.constant0._Z10kernelGoodPKfS0_Pfi:
	.zero		924


//--------------------- SYMBOLS --------------------------

	.type		.nv.reservedSmem.offset0,@object
	.size		.nv.reservedSmem.offset0,0x4
